	.headerflags	@"EF_CUDA_TEXMODE_UNIFIED EF_CUDA_64BIT_ADDRESS EF_CUDA_ACCELERATORS EF_CUDA_SM90 EF_CUDA_VIRTUAL_SM(EF_CUDA_SM90)"
	.elftype	@"ET_EXEC"


//--------------------- .nv.info                  --------------------------
	.section	.nv.info,"",@"SHT_CUDA_INFO"
	.align	4


	//----- nvinfo : EIATTR_REGCOUNT
	.align		4
        /*0000*/ 	.byte	0x04, 0x2f
        /*0002*/ 	.short	(.L_3 - .L_2)
	.align		4
.L_2:
        /*0004*/ 	.word	index@(triton_poi_fused__native_batch_norm_legit_no_training_add_relu_13)
        /*0008*/ 	.word	0x00000027


	//----- nvinfo : EIATTR_MIN_STACK_SIZE
	.align		4
.L_3:
        /*000c*/ 	.byte	0x04, 0x12
        /*000e*/ 	.short	(.L_5 - .L_4)
	.align		4
.L_4:
        /*0010*/ 	.word	index@(triton_poi_fused__native_batch_norm_legit_no_training_add_relu_13)
        /*0014*/ 	.word	0x00000000


	//----- nvinfo : EIATTR_FRAME_SIZE
	.align		4
.L_5:
        /*0018*/ 	.byte	0x04, 0x11
        /*001a*/ 	.short	(.L_7 - .L_6)
	.align		4
.L_6:
        /*001c*/ 	.word	index@(triton_poi_fused__native_batch_norm_legit_no_training_add_relu_13)
        /*0020*/ 	.word	0x00000000


	//----- nvinfo : EIATTR_MIN_STACK_SIZE
	.align		4
.L_7:
        /*0024*/ 	.byte	0x04, 0x12
        /*0026*/ 	.short	(.L_9 - .L_8)
	.align		4
.L_8:
        /*0028*/ 	.word	index@(triton_poi_fused__native_batch_norm_legit_no_training_add_relu_13)
        /*002c*/ 	.word	0x00000000
.L_9:


//--------------------- .nv.info.triton_poi_fused__native_batch_norm_legit_no_training_add_relu_13 --------------------------
	.section	.nv.info.triton_poi_fused__native_batch_norm_legit_no_training_add_relu_13,"",@"SHT_CUDA_INFO"
	.sectionflags	@""
	.align	4


	//----- nvinfo : EIATTR_CUDA_API_VERSION
	.align		4
        /*0000*/ 	.byte	0x04, 0x37
        /*0002*/ 	.short	(.L_11 - .L_10)
.L_10:
        /*0004*/ 	.word	0x0000007c


	//----- nvinfo : EIATTR_KPARAM_INFO
	.align		4
.L_11:
        /*0008*/ 	.byte	0x04, 0x17
        /*000a*/ 	.short	(.L_13 - .L_12)
.L_12:
        /*000c*/ 	.word	0x00000000
        /*0010*/ 	.short	0x0007
        /*0012*/ 	.short	0x0038
        /*0014*/ 	.byte	0x00, 0xf0, 0x11, 0x00


	//----- nvinfo : EIATTR_KPARAM_INFO
	.align		4
.L_13:
        /*0018*/ 	.byte	0x04, 0x17
        /*001a*/ 	.short	(.L_15 - .L_14)
.L_14:
        /*001c*/ 	.word	0x00000000
        /*0020*/ 	.short	0x0006
        /*0022*/ 	.short	0x0030
        /*0024*/ 	.byte	0x00, 0xf4, 0x21, 0x00


	//----- nvinfo : EIATTR_KPARAM_INFO
	.align		4
.L_15:
        /*0028*/ 	.byte	0x04, 0x17
        /*002a*/ 	.short	(.L_17 - .L_16)
.L_16:
        /*002c*/ 	.word	0x00000000
        /*0030*/ 	.short	0x0005
        /*0032*/ 	.short	0x0028
        /*0034*/ 	.byte	0x00, 0xf4, 0x21, 0x00


	//----- nvinfo : EIATTR_KPARAM_INFO
	.align		4
.L_17:
        /*0038*/ 	.byte	0x04, 0x17
        /*003a*/ 	.short	(.L_19 - .L_18)
.L_18:
        /*003c*/ 	.word	0x00000000
        /*0040*/ 	.short	0x0004
        /*0042*/ 	.short	0x0020
        /*0044*/ 	.byte	0x00, 0xf4, 0x21, 0x00


	//----- nvinfo : EIATTR_KPARAM_INFO
	.align		4
.L_19:
        /*0048*/ 	.byte	0x04, 0x17
        /*004a*/ 	.short	(.L_21 - .L_20)
.L_20:
        /*004c*/ 	.word	0x00000000
        /*0050*/ 	.short	0x0003
        /*0052*/ 	.short	0x0018
        /*0054*/ 	.byte	0x00, 0xf4, 0x21, 0x00


	//----- nvinfo : EIATTR_KPARAM_INFO
	.align		4
.L_21:
        /*0058*/ 	.byte	0x04, 0x17
        /*005a*/ 	.short	(.L_23 - .L_22)
.L_22:
        /*005c*/ 	.word	0x00000000
        /*0060*/ 	.short	0x0002
        /*0062*/ 	.short	0x0010
        /*0064*/ 	.byte	0x00, 0xf4, 0x21, 0x00


	//----- nvinfo : EIATTR_KPARAM_INFO
	.align		4
.L_23:
        /*0068*/ 	.byte	0x04, 0x17
        /*006a*/ 	.short	(.L_25 - .L_24)
.L_24:
        /*006c*/ 	.word	0x00000000
        /*0070*/ 	.short	0x0001
        /*0072*/ 	.short	0x0008
        /*0074*/ 	.byte	0x00, 0xf4, 0x21, 0x00


	//----- nvinfo : EIATTR_KPARAM_INFO
	.align		4
.L_25:
        /*0078*/ 	.byte	0x04, 0x17
        /*007a*/ 	.short	(.L_27 - .L_26)
.L_26:
        /*007c*/ 	.word	0x00000000
        /*0080*/ 	.short	0x0000
        /*0082*/ 	.short	0x0000
        /*0084*/ 	.byte	0x00, 0xf4, 0x21, 0x00


	//----- nvinfo : EIATTR_SPARSE_MMA_MASK
	.align		4
.L_27:
        /*0088*/ 	.byte	0x03, 0x50
        /*008a*/ 	.short	0x0000


	//----- nvinfo : EIATTR_MAXREG_COUNT
	.align		4
        /*008c*/ 	.byte	0x03, 0x1b
        /*008e*/ 	.short	0x00ff


	//----- nvinfo : EIATTR_EXIT_INSTR_OFFSETS
	.align		4
        /*0090*/ 	.byte	0x04, 0x1c
        /*0092*/ 	.short	(.L_29 - .L_28)


	//   ....[0]....
.L_28:
        /*0094*/ 	.word	0x000007d0


	//----- nvinfo : EIATTR_REQNTID
	.align		4
.L_29:
        /*0098*/ 	.byte	0x04, 0x10
        /*009a*/ 	.short	(.L_31 - .L_30)
.L_30:
        /*009c*/ 	.word	0x00000080
        /*00a0*/ 	.word	0x00000001
        /*00a4*/ 	.word	0x00000001


	//----- nvinfo : EIATTR_CBANK_PARAM_SIZE
	.align		4
.L_31:
        /*00a8*/ 	.byte	0x03, 0x19
        /*00aa*/ 	.short	0x003c


	//----- nvinfo : EIATTR_PARAM_CBANK
	.align		4
        /*00ac*/ 	.byte	0x04, 0x0a
        /*00ae*/ 	.short	(.L_33 - .L_32)
	.align		4
.L_32:
        /*00b0*/ 	.word	index@(.nv.constant0.triton_poi_fused__native_batch_norm_legit_no_training_add_relu_13)
        /*00b4*/ 	.short	0x0210
        /*00b6*/ 	.short	0x003c


	//----- nvinfo : EIATTR_SW_WAR
	.align		4
.L_33:
        /*00b8*/ 	.byte	0x04, 0x36
        /*00ba*/ 	.short	(.L_35 - .L_34)
.L_34:
        /*00bc*/ 	.word	0x00000008
.L_35:


//--------------------- .nv.callgraph             --------------------------
	.section	.nv.callgraph,"",@"SHT_CUDA_CALLGRAPH"
	.align	4
	.sectionentsize	8
	.align		4
        /*0000*/ 	.word	0x00000000
	.align		4
        /*0004*/ 	.word	0xffffffff
	.align		4
        /*0008*/ 	.word	0x00000000
	.align		4
        /*000c*/ 	.word	0xfffffffe
	.align		4
        /*0010*/ 	.word	0x00000000
	.align		4
        /*0014*/ 	.word	0xfffffffd
	.align		4
        /*0018*/ 	.word	0x00000000
	.align		4
        /*001c*/ 	.word	0xfffffffc


//--------------------- .nv.constant4             --------------------------
	.section	.nv.constant4,"a",@progbits
	.align	8
	.align		8
.nv.constant4:
        /*0000*/ 	.dword	_$_str
	.align		8
        /*0008*/ 	.dword	_$_str_$_2


//--------------------- .text.triton_poi_fused__native_batch_norm_legit_no_training_add_relu_13 --------------------------
	.section	.text.triton_poi_fused__native_batch_norm_legit_no_training_add_relu_13,"ax",@progbits
	.align	128
        .global         triton_poi_fused__native_batch_norm_legit_no_training_add_relu_13
        .type           triton_poi_fused__native_batch_norm_legit_no_training_add_relu_13,@function
        .size           triton_poi_fused__native_batch_norm_legit_no_training_add_relu_13,(.L_x_1 - triton_poi_fused__native_batch_norm_legit_no_training_add_relu_13)
        .other          triton_poi_fused__native_batch_norm_legit_no_training_add_relu_13,@"STO_CUDA_ENTRY STV_DEFAULT"
triton_poi_fused__native_batch_norm_legit_no_training_add_relu_13:
.text.triton_poi_fused__native_batch_norm_legit_no_training_add_relu_13:
[----:B------:R-:W-:Y:S01]  /*0000*/  LDC R1, c[0x0][0x28] ;  /* 0x00000a00ff017b82 */ /* 0x000fe20000000800 */
[----:B------:R-:W1:Y:S07]  /*0010*/  S2R R0, SR_TID.X ;  /* 0x0000000000007919 */ /* 0x000e6e0000002100 */
[----:B------:R-:W2:Y:S01]  /*0020*/  LDC.64 R4, c[0x0][0x228] ;  /* 0x00008a00ff047b82 */ /* 0x000ea20000000a00 */
[----:B------:R-:W-:Y:S01]  /*0030*/  ULDC.64 UR4, c[0x0][0x208] ;  /* 0x0000820000047ab9 */ /* 0x000fe20000000a00 */
[----:B------:R-:W3:Y:S06]  /*0040*/  S2R R7, SR_CTAID.X ;  /* 0x0000000000077919 */ /* 0x000eec0000002500 */
[----:B------:R-:W4:Y:S08]  /*0050*/  LDC.64 R16, c[0x0][0x220] ;  /* 0x00008800ff107b82 */ /* 0x000f300000000a00 */
[----:B------:R-:W5:Y:S08]  /*0060*/  LDC.64 R28, c[0x0][0x218] ;  /* 0x00008600ff1c7b82 */ /* 0x000f700000000a00 */
[----:B------:R-:W5:Y:S01]  /*0070*/  LDC.64 R12, c[0x0][0x230] ;  /* 0x00008c00ff0c7b82 */ /* 0x000f620000000a00 */
[----:B-1----:R-:W-:-:S07]  /*0080*/  SHF.L.U32 R0, R0, 0x2, RZ ;  /* 0x0000000200007819 */ /* 0x002fce00000006ff */
[----:B------:R-:W1:Y:S01]  /*0090*/  LDC.64 R8, c[0x0][0x238] ;  /* 0x00008e00ff087b82 */ /* 0x000e620000000a00 */
[----:B---3--:R-:W-:Y:S02]  /*00a0*/  SHF.R.S32.HI R3, RZ, 0x15, R7 ;  /* 0x00000015ff037819 */ /* 0x008fe40000011407 */
[----:B------:R-:W-:Y:S02]  /*00b0*/  LOP3.LUT R0, R0, 0x1fc, RZ, 0xc0, !PT ;  /* 0x000001fc00007812 */ /* 0x000fe400078ec0ff */
[----:B------:R-:W-:Y:S02]  /*00c0*/  SGXT R3, R3, 0x1 ;  /* 0x000000010303781a */ /* 0x000fe40000000200 */
[----:B------:R-:W-:-:S04]  /*00d0*/  LEA R0, R7, R0, 0xa ;  /* 0x0000000007007211 */ /* 0x000fc800078e50ff */
[----:B------:R-:W-:-:S04]  /*00e0*/  LEA.HI R3, R3, R0, RZ, 0x7 ;  /* 0x0000000003037211 */ /* 0x000fc800078f38ff */
[----:B------:R-:W-:-:S04]  /*00f0*/  LOP3.LUT R3, R3, 0xffffff80, RZ, 0xc0, !PT ;  /* 0xffffff8003037812 */ /* 0x000fc800078ec0ff */
[----:B------:R-:W-:-:S05]  /*0100*/  IADD3 R3, R0, -R3, RZ ;  /* 0x8000000300037210 */ /* 0x000fca0007ffe0ff */
[----:B--2---:R-:W-:-:S06]  /*0110*/  IMAD.WIDE R4, R3, 0x4, R4 ;  /* 0x0000000403047825 */ /* 0x004fcc00078e0204 */
[----:B------:R-:W2:Y:S01]  /*0120*/  LDG.E.EL.128 R4, desc[UR4][R4.64] ;  /* 0x0000000404047981 */ /* 0x000ea2000c2e1d00 */
[----:B----4-:R-:W-:-:S04]  /*0130*/  IMAD.WIDE R16, R3, 0x4, R16 ;  /* 0x0000000403107825 */ /* 0x010fc800078e0210 */
[----:B-----5:R-:W-:Y:S02]  /*0140*/  IMAD.WIDE R28, R0, 0x4, R28 ;  /* 0x00000004001c7825 */ /* 0x020fe400078e021c */
[----:B------:R-:W3:Y:S04]  /*0150*/  LDG.E.EL.128 R16, desc[UR4][R16.64] ;  /* 0x0000000410107981 */ /* 0x000ee8000c2e1d00 */
[----:B------:R-:W3:Y:S04]  /*0160*/  LDG.E.128 R20, desc[UR4][R28.64+0x800] ;  /* 0x000800041c147981 */ /* 0x000ee8000c1e1d00 */
[----:B------:R4:W5:Y:S01]  /*0170*/  LDG.E.128 R24, desc[UR4][R28.64] ;  /* 0x000000041c187981 */ /* 0x000962000c1e1d00 */
[----:B------:R-:W-:Y:S01]  /*0180*/  HFMA2.MMA R2, -RZ, RZ, 1.625, 0 ;  /* 0x3e800000ff027435 */ /* 0x000fe200000001ff */
[----:B0-----:R-:W-:-:S04]  /*0190*/  IMAD.WIDE R12, R3, 0x4, R12 ;  /* 0x00000004030c7825 */ /* 0x001fc800078e020c */
[----:B-1----:R-:W-:Y:S01]  /*01a0*/  IMAD.WIDE R8, R3, 0x4, R8 ;  /* 0x0000000403087825 */ /* 0x002fe200078e0208 */
[----:B----4-:R-:W0:Y:S03]  /*01b0*/  LDC.64 R28, c[0x0][0x210] ;  /* 0x00008400ff1c7b82 */ /* 0x010e260000000a00 */
[----:B--2---:R-:W-:Y:S01]  /*01c0*/  FADD R7, R7, 9.9999997473787516356e-06 ;  /* 0x3727c5ac07077421 */ /* 0x004fe20000000000 */
[----:B------:R-:W-:-:S04]  /*01d0*/  FADD R6, R6, 9.9999997473787516356e-06 ;  /* 0x3727c5ac06067421 */ /* 0x000fc80000000000 */
[----:B------:R-:W1:Y:S08]  /*01e0*/  MUFU.SQRT R10, R6 ;  /* 0x00000006000a7308 */ /* 0x000e700000002000 */
[----:B------:R-:W2:Y:S01]  /*01f0*/  MUFU.SQRT R7, R7 ;  /* 0x0000000700077308 */ /* 0x000ea20000002000 */
[C---:B-1----:R-:W-:Y:S02]  /*0200*/  FSETP.GT.AND P0, PT, R10.reuse, 8.50705917302346158658e+37, PT ;  /* 0x7e8000000a00780b */ /* 0x042fe40003f04000 */
[----:B------:R-:W-:-:S02]  /*0210*/  FSETP.GEU.AND P2, PT, R10, 1.175494350822287508e-38, PT ;  /* 0x008000000a00780b */ /* 0x000fc40003f4e000 */
[C---:B--2---:R-:W-:Y:S02]  /*0220*/  FSETP.GT.AND P1, PT, R7.reuse, 8.50705917302346158658e+37, PT ;  /* 0x7e8000000700780b */ /* 0x044fe40003f24000 */
[----:B------:R-:W-:-:S07]  /*0230*/  FSETP.GEU.AND P3, PT, R7, 1.175494350822287508e-38, PT ;  /* 0x008000000700780b */ /* 0x000fce0003f6e000 */
[----:B------:R-:W-:-:S04]  /*0240*/  @P0 FMUL R10, R10, 0.25 ;  /* 0x3e8000000a0a0820 */ /* 0x000fc80000400000 */
[----:B------:R-:W-:Y:S01]  /*0250*/  @P1 FMUL R7, R7, 0.25 ;  /* 0x3e80000007071820 */ /* 0x000fe20000400000 */
[----:B------:R-:W-:-:S03]  /*0260*/  @!P2 FMUL R10, R10, 16777216 ;  /* 0x4b8000000a0aa820 */ /* 0x000fc60000400000 */
[----:B------:R-:W-:Y:S01]  /*0270*/  @!P3 FMUL R7, R7, 16777216 ;  /* 0x4b8000000707b820 */ /* 0x000fe20000400000 */
[----:B------:R-:W1:Y:S01]  /*0280*/  MUFU.RCP R6, R10 ;  /* 0x0000000a00067308 */ /* 0x000e620000001000 */
[C---:B------:R-:W-:Y:S02]  /*0290*/  FSEL R11, R2.reuse, 1, P0 ;  /* 0x3f800000020b7808 */ /* 0x040fe40000000000 */
[----:B------:R-:W-:-:S05]  /*02a0*/  FSEL R14, R2, 1, P1 ;  /* 0x3f800000020e7808 */ /* 0x000fca0000800000 */
[----:B------:R-:W2:Y:S01]  /*02b0*/  MUFU.RCP R7, R7 ;  /* 0x0000000700077308 */ /* 0x000ea20000001000 */
[----:B------:R-:W-:Y:S01]  /*02c0*/  @!P2 FMUL R11, R11, 16777216 ;  /* 0x4b8000000b0ba820 */ /* 0x000fe20000400000 */
[----:B------:R-:W-:-:S03]  /*02d0*/  @!P3 FMUL R14, R14, 16777216 ;  /* 0x4b8000000e0eb820 */ /* 0x000fc60000400000 */
[----:B-1----:R-:W-:Y:S02]  /*02e0*/  FMUL R6, R6, R11 ;  /* 0x0000000b06067220 */ /* 0x002fe40000400000 */
[----:B------:R-:W4:Y:S01]  /*02f0*/  LDG.E.EL.128 R8, desc[UR4][R8.64] ;  /* 0x0000000408087981 */ /* 0x000f22000c2e1d00 */
[----:B--2---:R-:W-:-:S03]  /*0300*/  FMUL R3, R7, R14 ;  /* 0x0000000e07037220 */ /* 0x004fc60000400000 */
[----:B------:R-:W4:Y:S01]  /*0310*/  LDG.E.EL.128 R12, desc[UR4][R12.64] ;  /* 0x000000040c0c7981 */ /* 0x000f22000c2e1d00 */
[----:B------:R-:W-:Y:S01]  /*0320*/  FADD R7, R4, 9.9999997473787516356e-06 ;  /* 0x3727c5ac04077421 */ /* 0x000fe20000000000 */
[--C-:B---3--:R-:W-:Y:S01]  /*0330*/  FADD R4, R23, -R19.reuse ;  /* 0x8000001317047221 */ /* 0x108fe20000000000 */
[----:B-----5:R-:W-:Y:S01]  /*0340*/  FADD R30, R27, -R19 ;  /* 0x800000131b1e7221 */ /* 0x020fe20000000000 */
[--C-:B------:R-:W-:Y:S01]  /*0350*/  FADD R23, R22, -R18.reuse ;  /* 0x8000001216177221 */ /* 0x100fe20000000000 */
[----:B------:R-:W-:Y:S01]  /*0360*/  FADD R27, R26, -R18 ;  /* 0x800000121a1b7221 */ /* 0x000fe20000000000 */
[----:B------:R0:W1:Y:S02]  /*0370*/  MUFU.SQRT R36, R7 ;  /* 0x0000000700247308 */ /* 0x0000640000002000 */
[C---:B------:R-:W-:Y:S01]  /*0380*/  FMUL R23, R6.reuse, R23 ;  /* 0x0000001706177220 */ /* 0x040fe20000400000 */
[----:B------:R-:W-:Y:S01]  /*0390*/  FMUL R27, R6, R27 ;  /* 0x0000001b061b7220 */ /* 0x000fe20000400000 */
[----:B0-----:R-:W-:-:S05]  /*03a0*/  IMAD.WIDE R6, R0, 0x4, R28 ;  /* 0x0000000400067825 */ /* 0x001fca00078e021c */
[----:B------:R-:W2:Y:S01]  /*03b0*/  LDG.E.128 R32, desc[UR4][R6.64] ;  /* 0x0000000406207981 */ /* 0x000ea2000c1e1d00 */
[----:B------:R-:W-:-:S03]  /*03c0*/  FMUL R18, R3, R30 ;  /* 0x0000001e03127220 */ /* 0x000fc60000400000 */
[----:B------:R0:W3:Y:S01]  /*03d0*/  LDG.E.128 R28, desc[UR4][R6.64+0x800] ;  /* 0x00080004061c7981 */ /* 0x0000e2000c1e1d00 */
[C---:B-1----:R-:W-:Y:S02]  /*03e0*/  FSETP.GT.AND P0, PT, R36.reuse, 8.50705917302346158658e+37, PT ;  /* 0x7e8000002400780b */ /* 0x042fe40003f04000 */
[----:B------:R-:W-:Y:S01]  /*03f0*/  FSETP.GEU.AND P1, PT, R36, 1.175494350822287508e-38, PT ;  /* 0x008000002400780b */ /* 0x000fe20003f2e000 */
[----:B------:R-:W-:Y:S01]  /*0400*/  FMUL R4, R3, R4 ;  /* 0x0000000403047220 */ /* 0x000fe20000400000 */
[----:B------:R-:W-:Y:S01]  /*0410*/  FADD R5, R5, 9.9999997473787516356e-06 ;  /* 0x3727c5ac05057421 */ /* 0x000fe20000000000 */
[--C-:B------:R-:W-:Y:S01]  /*0420*/  FADD R24, R24, -R16.reuse ;  /* 0x8000001018187221 */ /* 0x100fe20000000000 */
[----:B------:R-:W-:Y:S01]  /*0430*/  FADD R20, R20, -R16 ;  /* 0x8000001014147221 */ /* 0x000fe20000000000 */
[----:B0-----:R-:W0:Y:S06]  /*0440*/  LDC.64 R6, c[0x0][0x240] ;  /* 0x00009000ff067b82 */ /* 0x001e2c0000000a00 */
[----:B------:R-:W-:-:S04]  /*0450*/  @P0 FMUL R36, R36, 0.25 ;  /* 0x3e80000024240820 */ /* 0x000fc80000400000 */
[----:B------:R-:W-:-:S04]  /*0460*/  @!P1 FMUL R36, R36, 16777216 ;  /* 0x4b80000024249820 */ /* 0x000fc80000400000 */
[----:B------:R-:W1:Y:S01]  /*0470*/  MUFU.RCP R19, R36 ;  /* 0x0000002400137308 */ /* 0x000e620000001000 */
[--C-:B------:R-:W-:Y:S01]  /*0480*/  FADD R25, R25, -R17.reuse ;  /* 0x8000001119197221 */ /* 0x100fe20000000000 */
[----:B------:R-:W-:Y:S01]  /*0490*/  FADD R21, R21, -R17 ;  /* 0x8000001115157221 */ /* 0x000fe20000000000 */
[----:B0-----:R-:W-:-:S04]  /*04a0*/  IMAD.WIDE R6, R0, 0x4, R6 ;  /* 0x0000000400067825 */ /* 0x001fc800078e0206 */
[C-C-:B----4-:R-:W-:Y:S01]  /*04b0*/  FFMA R3, R14.reuse, R23, R10.reuse ;  /* 0x000000170e037223 */ /* 0x150fe2000000000a */
[----:B------:R-:W-:Y:S01]  /*04c0*/  FFMA R27, R14, R27, R10 ;  /* 0x0000001b0e1b7223 */ /* 0x000fe2000000000a */
[----:B------:R-:W-:-:S05]  /*04d0*/  FSEL R10, R2, 1, P0 ;  /* 0x3f800000020a7808 */ /* 0x000fca0000000000 */
[----:B------:R-:W-:-:S04]  /*04e0*/  @!P1 FMUL R10, R10, 16777216 ;  /* 0x4b8000000a0a9820 */ /* 0x000fc80000400000 */
[----:B-1----:R-:W-:Y:S02]  /*04f0*/  FMUL R19, R19, R10 ;  /* 0x0000000a13137220 */ /* 0x002fe40000400000 */
[----:B------:R-:W0:Y:S02]  /*0500*/  MUFU.SQRT R10, R5 ;  /* 0x00000005000a7308 */ /* 0x000e240000002000 */
[C---:B0-----:R-:W-:Y:S02]  /*0510*/  FSETP.GT.AND P0, PT, R10.reuse, 8.50705917302346158658e+37, PT ;  /* 0x7e8000000a00780b */ /* 0x041fe40003f04000 */
[----:B------:R-:W-:-:S11]  /*0520*/  FSETP.GEU.AND P1, PT, R10, 1.175494350822287508e-38, PT ;  /* 0x008000000a00780b */ /* 0x000fd60003f2e000 */
[----:B------:R-:W-:-:S04]  /*0530*/  @P0 FMUL R10, R10, 0.25 ;  /* 0x3e8000000a0a0820 */ /* 0x000fc80000400000 */
[----:B------:R-:W-:Y:S01]  /*0540*/  @!P1 FMUL R10, R10, 16777216 ;  /* 0x4b8000000a0a9820 */ /* 0x000fe20000400000 */
[----:B------:R-:W-:-:S05]  /*0550*/  FFMA R4, R15, R4, R11 ;  /* 0x000000040f047223 */ /* 0x000fca000000000b */
[----:B------:R-:W0:Y:S01]  /*0560*/  MUFU.RCP R10, R10 ;  /* 0x0000000a000a7308 */ /* 0x000e220000001000 */
[----:B------:R-:W-:Y:S01]  /*0570*/  FFMA R18, R15, R18, R11 ;  /* 0x000000120f127223 */ /* 0x000fe2000000000b */
[----:B------:R-:W-:Y:S01]  /*0580*/  FSEL R11, R2, 1, P0 ;  /* 0x3f800000020b7808 */ /* 0x000fe20000000000 */
[----:B------:R-:W-:-:S04]  /*0590*/  FMUL R5, R19, R24 ;  /* 0x0000001813057220 */ /* 0x000fc80000400000 */
[----:B------:R-:W-:Y:S01]  /*05a0*/  @!P1 FMUL R11, R11, 16777216 ;  /* 0x4b8000000b0b9820 */ /* 0x000fe20000400000 */
[----:B------:R-:W-:Y:S01]  /*05b0*/  FMUL R19, R19, R20 ;  /* 0x0000001413137220 */ /* 0x000fe20000400000 */
[--C-:B------:R-:W-:Y:S02]  /*05c0*/  FFMA R5, R12, R5, R8.reuse ;  /* 0x000000050c057223 */ /* 0x100fe40000000008 */
[----:B0-----:R-:W-:Y:S01]  /*05d0*/  FMUL R2, R10, R11 ;  /* 0x0000000b0a027220 */ /* 0x001fe20000400000 */
[----:B------:R-:W-:-:S03]  /*05e0*/  FFMA R19, R12, R19, R8 ;  /* 0x000000130c137223 */ /* 0x000fc60000000008 */
[C---:B------:R-:W-:Y:S01]  /*05f0*/  FMUL R10, R2.reuse, R25 ;  /* 0x00000019020a7220 */ /* 0x040fe20000400000 */
[----:B------:R-:W-:Y:S01]  /*0600*/  FMUL R2, R2, R21 ;  /* 0x0000001502027220 */ /* 0x000fe20000400000 */
[----:B--2---:R-:W-:Y:S01]  /*0610*/  FADD R8, R32, R5 ;  /* 0x0000000520087221 */ /* 0x004fe20000000000 */
[----:B------:R-:W-:Y:S01]  /*0620*/  FSETP.GEU.AND P6, PT, R5, -R32, PT ;  /* 0x800000200500720b */ /* 0x000fe20003fce000 */
[C-C-:B------:R-:W-:Y:S01]  /*0630*/  FFMA R10, R13.reuse, R10, R9.reuse ;  /* 0x0000000a0d0a7223 */ /* 0x140fe20000000009 */
[----:B------:R-:W-:Y:S01]  /*0640*/  FFMA R2, R13, R2, R9 ;  /* 0x000000020d027223 */ /* 0x000fe20000000009 */
[----:B---3--:R-:W-:Y:S02]  /*0650*/  FSETP.GEU.AND P3, PT, R19, -R28, PT ;  /* 0x8000001c1300720b */ /* 0x008fe40003f6e000 */
[----:B------:R-:W-:Y:S01]  /*0660*/  SEL R8, R8, RZ, P6 ;  /* 0x000000ff08087207 */ /* 0x000fe20003000000 */
[----:B------:R-:W-:Y:S01]  /*0670*/  FADD R9, R33, R10 ;  /* 0x0000000a21097221 */ /* 0x000fe20000000000 */
[----:B------:R-:W-:Y:S01]  /*0680*/  FSETP.GEU.AND P0, PT, R10, -R33, PT ;  /* 0x800000210a00720b */ /* 0x000fe20003f0e000 */
[----:B------:R-:W-:Y:S01]  /*0690*/  FADD R10, R34, R27 ;  /* 0x0000001b220a7221 */ /* 0x000fe20000000000 */
[----:B------:R-:W-:Y:S01]  /*06a0*/  FSETP.GEU.AND P4, PT, R2, -R29, PT ;  /* 0x8000001d0200720b */ /* 0x000fe20003f8e000 */
[----:B------:R-:W-:Y:S01]  /*06b0*/  FADD R11, R35, R18 ;  /* 0x00000012230b7221 */ /* 0x000fe20000000000 */
[----:B------:R-:W-:Y:S01]  /*06c0*/  FSETP.GEU.AND P5, PT, R3, -R30, PT ;  /* 0x8000001e0300720b */ /* 0x000fe20003fae000 */
[----:B------:R-:W-:Y:S01]  /*06d0*/  FADD R19, R28, R19 ;  /* 0x000000131c137221 */ /* 0x000fe20000000000 */
[----:B------:R-:W-:Y:S01]  /*06e0*/  FSETP.GEU.AND P6, PT, R4, -R31, PT ;  /* 0x8000001f0400720b */ /* 0x000fe20003fce000 */
[----:B------:R-:W-:Y:S01]  /*06f0*/  FADD R2, R29, R2 ;  /* 0x000000021d027221 */ /* 0x000fe20000000000 */
[----:B------:R-:W-:Y:S01]  /*0700*/  FADD R3, R30, R3 ;  /* 0x000000031e037221 */ /* 0x000fe20000000000 */
[----:B------:R-:W-:Y:S01]  /*0710*/  FADD R4, R31, R4 ;  /* 0x000000041f047221 */ /* 0x000fe20000000000 */
[----:B------:R-:W-:-:S02]  /*0720*/  FSETP.GEU.AND P1, PT, R27, -R34, PT ;  /* 0x800000221b00720b */ /* 0x000fc40003f2e000 */
[----:B------:R-:W-:Y:S02]  /*0730*/  FSETP.GEU.AND P2, PT, R18, -R35, PT ;  /* 0x800000231200720b */ /* 0x000fe40003f4e000 */
[----:B------:R-:W-:Y:S02]  /*0740*/  SEL R9, R9, RZ, P0 ;  /* 0x000000ff09097207 */ /* 0x000fe40000000000 */
[----:B------:R-:W-:Y:S02]  /*0750*/  SEL R10, R10, RZ, P1 ;  /* 0x000000ff0a0a7207 */ /* 0x000fe40000800000 */
[----:B------:R-:W-:Y:S02]  /*0760*/  SEL R11, R11, RZ, P2 ;  /* 0x000000ff0b0b7207 */ /* 0x000fe40001000000 */
[----:B------:R-:W-:Y:S02]  /*0770*/  SEL R12, R19, RZ, P3 ;  /* 0x000000ff130c7207 */ /* 0x000fe40001800000 */
[----:B------:R-:W-:-:S02]  /*0780*/  SEL R13, R2, RZ, P4 ;  /* 0x000000ff020d7207 */ /* 0x000fc40002000000 */
[----:B------:R-:W-:Y:S02]  /*0790*/  SEL R14, R3, RZ, P5 ;  /* 0x000000ff030e7207 */ /* 0x000fe40002800000 */
[----:B------:R-:W-:Y:S01]  /*07a0*/  SEL R15, R4, RZ, P6 ;  /* 0x000000ff040f7207 */ /* 0x000fe20003000000 */
[----:B------:R-:W-:Y:S04]  /*07b0*/  STG.E.128 desc[UR4][R6.64], R8 ;  /* 0x0000000806007986 */ /* 0x000fe8000c101d04 */
[----:B------:R-:W-:Y:S01]  /*07c0*/  STG.E.128 desc[UR4][R6.64+0x800], R12 ;  /* 0x0008000c06007986 */ /* 0x000fe2000c101d04 */
[----:B------:R-:W-:Y:S05]  /*07d0*/  EXIT ;  /* 0x000000000000794d */ /* 0x000fea0003800000 */
.L_x_0:
[----:B------:R-:W-:-:S00]  /*07e0*/  BRA `(.L_x_0) ;  /* 0xfffffffc00fc7947 */ /* 0x000fc0000383ffff */
[----:B------:R-:W-:-:S00]  /*07f0*/  NOP ;  /* 0x0000000000007918 */ /* 0x000fc00000000000 */
        /* <DEDUP_REMOVED lines=8> */
.L_x_1:


//--------------------- .nv.global.init           --------------------------
	.section	.nv.global.init,"aw",@progbits
.nv.global.init:
	.type		_$_str,@object
	.size		_$_str,(_$_str_$_2 - _$_str)
_$_str:
        /*0000*/ 	.byte	0x5f, 0x5f, 0x43, 0x55, 0x44, 0x41, 0x5f, 0x46, 0x54, 0x5a, 0x00
	.type		_$_str_$_2,@object
	.size		_$_str_$_2,(.L_1 - _$_str_$_2)
_$_str_$_2:
        /*000b*/ 	.byte	0x5f, 0x5f, 0x43, 0x55, 0x44, 0x41, 0x5f, 0x50, 0x52, 0x45, 0x43, 0x5f, 0x53, 0x51, 0x52, 0x54
        /*001b*/ 	.byte	0x00
.L_1:


//--------------------- .nv.constant0.triton_poi_fused__native_batch_norm_legit_no_training_add_relu_13 --------------------------
	.section	.nv.constant0.triton_poi_fused__native_batch_norm_legit_no_training_add_relu_13,"a",@progbits
	.sectionflags	@""
	.align	4
.nv.constant0.triton_poi_fused__native_batch_norm_legit_no_training_add_relu_13:
	.zero		588
